	.version 1.4
	.target sm_10, map_f64_to_f32
	// compiled with C:\Program Files\NVIDIA GPU Computing Toolkit\CUDA\v4.0\bin\/../open64/lib//be.exe
	// nvopencc 4.0 built on 2011-05-13

	//-----------------------------------------------------------
	// Compiling C:/Users/Cmor/AppData/Local/Temp/tmpxft_00000c50_00000000-11_add.cpp3.i (C:/Users/Cmor/AppData/Local/Temp/ccBI#.a03012)
	//-----------------------------------------------------------

	//-----------------------------------------------------------
	// Options:
	//-----------------------------------------------------------
	//  Target:ptx, ISA:sm_10, Endian:little, Pointer Size:64
	//  -O3	(Optimization level)
	//  -g0	(Debug level)
	//  -m2	(Report advisories)
	//-----------------------------------------------------------

	.file	1	"C:/Users/Cmor/AppData/Local/Temp/tmpxft_00000c50_00000000-10_add.cudafe2.gpu"
	.file	2	"c:\program files (x86)\microsoft visual studio 10.0\vc\include\codeanalysis\sourceannotations.h"
	.file	3	"C:\Program Files\NVIDIA GPU Computing Toolkit\CUDA\v4.0\bin\/../include\crt/device_runtime.h"
	.file	4	"C:\Program Files\NVIDIA GPU Computing Toolkit\CUDA\v4.0\bin\/../include\host_defines.h"
	.file	5	"C:\Program Files\NVIDIA GPU Computing Toolkit\CUDA\v4.0\bin\/../include\builtin_types.h"
	.file	6	"c:\program files\nvidia gpu computing toolkit\cuda\v4.0\include\device_types.h"
	.file	7	"c:\program files\nvidia gpu computing toolkit\cuda\v4.0\include\driver_types.h"
	.file	8	"c:\program files\nvidia gpu computing toolkit\cuda\v4.0\include\surface_types.h"
	.file	9	"c:\program files\nvidia gpu computing toolkit\cuda\v4.0\include\texture_types.h"
	.file	10	"c:\program files\nvidia gpu computing toolkit\cuda\v4.0\include\vector_types.h"
	.file	11	"c:\program files\nvidia gpu computing toolkit\cuda\v4.0\include\builtin_types.h"
	.file	12	"c:\program files\nvidia gpu computing toolkit\cuda\v4.0\include\host_defines.h"
	.file	13	"C:\Program Files\NVIDIA GPU Computing Toolkit\CUDA\v4.0\bin\/../include\device_launch_parameters.h"
	.file	14	"c:\program files\nvidia gpu computing toolkit\cuda\v4.0\include\crt\storage_class.h"
	.file	15	"C:\Program Files (x86)\Microsoft Visual Studio 10.0\VC\bin/../../VC/INCLUDE\time.h"
	.file	16	"add.cu"
	.file	17	"C:\Program Files\NVIDIA GPU Computing Toolkit\CUDA\v4.0\bin\/../include\common_functions.h"
	.file	18	"c:\program files\nvidia gpu computing toolkit\cuda\v4.0\include\math_functions.h"
	.file	19	"c:\program files\nvidia gpu computing toolkit\cuda\v4.0\include\math_constants.h"
	.file	20	"c:\program files\nvidia gpu computing toolkit\cuda\v4.0\include\device_functions.h"
	.file	21	"c:\program files\nvidia gpu computing toolkit\cuda\v4.0\include\sm_11_atomic_functions.h"
	.file	22	"c:\program files\nvidia gpu computing toolkit\cuda\v4.0\include\sm_12_atomic_functions.h"
	.file	23	"c:\program files\nvidia gpu computing toolkit\cuda\v4.0\include\sm_13_double_functions.h"
	.file	24	"c:\program files\nvidia gpu computing toolkit\cuda\v4.0\include\sm_20_atomic_functions.h"
	.file	25	"c:\program files\nvidia gpu computing toolkit\cuda\v4.0\include\sm_20_intrinsics.h"
	.file	26	"c:\program files\nvidia gpu computing toolkit\cuda\v4.0\include\surface_functions.h"
	.file	27	"c:\program files\nvidia gpu computing toolkit\cuda\v4.0\include\texture_fetch_functions.h"
	.file	28	"c:\program files\nvidia gpu computing toolkit\cuda\v4.0\include\math_functions_dbl_ptx1.h"


	.entry _Z3addPdPKdi (
		.param .u64 __cudaparm__Z3addPdPKdi_v1,
		.param .u64 __cudaparm__Z3addPdPKdi_v2,
		.param .s32 __cudaparm__Z3addPdPKdi_chunksize)
	{
	.reg .u32 %r<10>;
	.reg .u64 %rd<8>;
	.reg .f64 %fd<5>;
	.reg .pred %p<4>;
	.loc	16	1	0
$LDWbegin__Z3addPdPKdi:
	.loc	16	6	0
	ld.param.s32 	%r1, [__cudaparm__Z3addPdPKdi_chunksize];
	cvt.u32.u16 	%r2, %tid.x;
	mul.lo.u32 	%r3, %r1, %r2;
	mov.s32 	%r4, %r3;
	add.u32 	%r5, %r2, 1;
	mul.lo.u32 	%r6, %r1, %r5;
	setp.le.s32 	%p1, %r6, %r3;
	@%p1 bra 	$Lt_0_1282;
	sub.s32 	%r7, %r6, %r3;
	cvt.s64.s32 	%rd1, %r3;
	mul.wide.s32 	%rd2, %r3, 8;
	ld.param.u64 	%rd3, [__cudaparm__Z3addPdPKdi_v1];
	add.u64 	%rd4, %rd3, %rd2;
	ld.param.u64 	%rd5, [__cudaparm__Z3addPdPKdi_v2];
	add.u64 	%rd6, %rd5, %rd2;
	mov.s32 	%r8, %r7;
$Lt_0_1794:
 //<loop> Loop body line 6, nesting depth: 1, estimated iterations: unknown
	.loc	16	7	0
	ld.global.f64 	%fd1, [%rd4+0];
	ld.global.f64 	%fd2, [%rd6+0];
	add.f64 	%fd3, %fd1, %fd2;
	st.global.f64 	[%rd4+0], %fd3;
	add.s32 	%r4, %r4, 1;
	add.u64 	%rd6, %rd6, 8;
	add.u64 	%rd4, %rd4, 8;
	setp.ne.s32 	%p2, %r4, %r6;
	@%p2 bra 	$Lt_0_1794;
$Lt_0_1282:
	.loc	16	9	0
	exit;
$LDWend__Z3addPdPKdi:
	} // _Z3addPdPKdi



// ===== COMPILED SASS (sm_100) =====

	.target	sm_100

	.elftype	@"ET_EXEC"


//--------------------- .note.nv.tkinfo           --------------------------
	.section	.note.nv.tkinfo,"",@"SHT_NOTE"
	.sectionflags	@"SHF_NOTE_NV_TKINFO"
	.tkinfo
        /*0018*/ 	.word	0x00000002
        /*0030*/ 	.string	""
        /*0030*/ 	.string	"ptxas"
        /*0030*/ 	.string	"Cuda compilation tools, release 13.0, V13.0.88"
        /*0030*/ 	.string	"Build cuda_13.0.r13.0/compiler.36424714_0"
        /*0030*/ 	.string	"-arch sm_100 "



//--------------------- .note.nv.cuinfo           --------------------------
	.section	.note.nv.cuinfo,"",@"SHT_NOTE"
	.sectionflags	@"SHF_NOTE_NV_CUINFO"
        /*0018*/ 	.short	0x0002
        /*001a*/ 	.short	0x000a
        /*001c*/ 	.short	0x0082
	.zero		2


//--------------------- .nv.info                  --------------------------
	.section	.nv.info,"",@"SHT_CUDA_INFO"
	.align	4


	//----- nvinfo : EIATTR_REGCOUNT
	.align		4
        /*0000*/ 	.byte	0x04, 0x2f
        /*0002*/ 	.short	(.L_1 - .L_0)
	.align		4
.L_0:
        /*0004*/ 	.word	index@(_Z3addPdPKdi)
        /*0008*/ 	.word	0x00000014


	//----- nvinfo : EIATTR_FRAME_SIZE
	.align		4
.L_1:
        /*000c*/ 	.byte	0x04, 0x11
        /*000e*/ 	.short	(.L_3 - .L_2)
	.align		4
.L_2:
        /*0010*/ 	.word	index@(_Z3addPdPKdi)
        /*0014*/ 	.word	0x00000000


	//----- nvinfo : EIATTR_MIN_STACK_SIZE
	.align		4
.L_3:
        /*0018*/ 	.byte	0x04, 0x12
        /*001a*/ 	.short	(.L_5 - .L_4)
	.align		4
.L_4:
        /*001c*/ 	.word	index@(_Z3addPdPKdi)
        /*0020*/ 	.word	0x00000000
.L_5:


//--------------------- .nv.compat                --------------------------
	.section	.nv.compat,"",@"SHT_CUDA_COMPAT_INFO"
	.align	4
        /*0000*/ 	.byte	0x02, 0x09, 0x00, 0x00, 0x02, 0x02, 0x01, 0x00, 0x02, 0x05, 0x05, 0x00, 0x03, 0x07, 0x01, 0x01
        /*0010*/ 	.byte	0x02, 0x03, 0x00, 0x00, 0x02, 0x06, 0x01, 0x00, 0x04, 0x0b, 0x08, 0x00, 0x01, 0x00, 0x00, 0x00
        /*0020*/ 	.byte	0x00, 0x00, 0x00, 0x00


//--------------------- .nv.info._Z3addPdPKdi     --------------------------
	.section	.nv.info._Z3addPdPKdi,"",@"SHT_CUDA_INFO"
	.sectionflags	@""
	.align	4


	//----- nvinfo : EIATTR_CUDA_API_VERSION
	.align		4
        /*0000*/ 	.byte	0x04, 0x37
        /*0002*/ 	.short	(.L_7 - .L_6)
.L_6:
        /*0004*/ 	.word	0x00000082


	//----- nvinfo : EIATTR_KPARAM_INFO
	.align		4
.L_7:
        /*0008*/ 	.byte	0x04, 0x17
        /*000a*/ 	.short	(.L_9 - .L_8)
.L_8:
        /*000c*/ 	.word	0x00000000
        /*0010*/ 	.short	0x0002
        /*0012*/ 	.short	0x0010
        /*0014*/ 	.byte	0x00, 0xf0, 0x11, 0x00


	//----- nvinfo : EIATTR_KPARAM_INFO
	.align		4
.L_9:
        /*0018*/ 	.byte	0x04, 0x17
        /*001a*/ 	.short	(.L_11 - .L_10)
.L_10:
        /*001c*/ 	.word	0x00000000
        /*0020*/ 	.short	0x0001
        /*0022*/ 	.short	0x0008
        /*0024*/ 	.byte	0x00, 0xf0, 0x21, 0x00


	//----- nvinfo : EIATTR_KPARAM_INFO
	.align		4
.L_11:
        /*0028*/ 	.byte	0x04, 0x17
        /*002a*/ 	.short	(.L_13 - .L_12)
.L_12:
        /*002c*/ 	.word	0x00000000
        /*0030*/ 	.short	0x0000
        /*0032*/ 	.short	0x0000
        /*0034*/ 	.byte	0x00, 0xf0, 0x21, 0x00


	//----- nvinfo : EIATTR_SPARSE_MMA_MASK
	.align		4
.L_13:
        /*0038*/ 	.byte	0x03, 0x50
        /*003a*/ 	.short	0x0000


	//----- nvinfo : EIATTR_MAXREG_COUNT
	.align		4
        /*003c*/ 	.byte	0x03, 0x1b
        /*003e*/ 	.short	0x00ff


	//----- nvinfo : EIATTR_MERCURY_ISA_VERSION
	.align		4
        /*0040*/ 	.byte	0x03, 0x5f
        /*0042*/ 	.short	0x0101


	//----- nvinfo : EIATTR_VRC_CTA_INIT_COUNT
	.align		4
        /*0044*/ 	.byte	0x02, 0x4a
	.zero		1
	.zero		1


	//----- nvinfo : EIATTR_EXIT_INSTR_OFFSETS
	.align		4
        /*0048*/ 	.byte	0x04, 0x1c
        /*004a*/ 	.short	(.L_15 - .L_14)


	//   ....[0]....
.L_14:
        /*004c*/ 	.word	0x00000080


	//   ....[1]....
        /*0050*/ 	.word	0x000004c0


	//   ....[2]....
        /*0054*/ 	.word	0x000005b0


	//----- nvinfo : EIATTR_CRS_STACK_SIZE
	.align		4
.L_15:
        /*0058*/ 	.byte	0x04, 0x1e
        /*005a*/ 	.short	(.L_17 - .L_16)
.L_16:
        /*005c*/ 	.word	0x00000000


	//----- nvinfo : EIATTR_CBANK_PARAM_SIZE
	.align		4
.L_17:
        /*0060*/ 	.byte	0x03, 0x19
        /*0062*/ 	.short	0x0014


	//----- nvinfo : EIATTR_PARAM_CBANK
	.align		4
        /*0064*/ 	.byte	0x04, 0x0a
        /*0066*/ 	.short	(.L_19 - .L_18)
	.align		4
.L_18:
        /*0068*/ 	.word	index@(.nv.constant0._Z3addPdPKdi)
        /*006c*/ 	.short	0x0380
        /*006e*/ 	.short	0x0014


	//----- nvinfo : EIATTR_SW_WAR
	.align		4
.L_19:
        /*0070*/ 	.byte	0x04, 0x36
        /*0072*/ 	.short	(.L_21 - .L_20)
.L_20:
        /*0074*/ 	.word	0x00000008
.L_21:


//--------------------- .nv.callgraph             --------------------------
	.section	.nv.callgraph,"",@"SHT_CUDA_CALLGRAPH"
	.align	4
	.sectionentsize	8
	.align		4
        /*0000*/ 	.word	0x00000000
	.align		4
        /*0004*/ 	.word	0xffffffff
	.align		4
        /*0008*/ 	.word	0x00000000
	.align		4
        /*000c*/ 	.word	0xfffffffe
	.align		4
        /*0010*/ 	.word	0x00000000
	.align		4
        /*0014*/ 	.word	0xfffffffd
	.align		4
        /*0018*/ 	.word	0x00000000
	.align		4
        /*001c*/ 	.word	0xfffffffc


//--------------------- .text._Z3addPdPKdi        --------------------------
	.section	.text._Z3addPdPKdi,"ax",@progbits
	.align	128
.text._Z3addPdPKdi:
        .type           _Z3addPdPKdi,@function
        .size           _Z3addPdPKdi,(.L_x_8 - _Z3addPdPKdi)
        .other          _Z3addPdPKdi,@"STO_CUDA_ENTRY STV_DEFAULT"
_Z3addPdPKdi:
[----:B------:R-:W-:Y:S01]  /*0000*/  LDC R1, c[0x0][0x37c] ;  /* 0x0000df00ff017b82 */ /* 0x000fe20000000800 */
[----:B------:R-:W0:Y:S01]  /*0010*/  S2R R0, SR_TID.X ;  /* 0x0000000000007919 */ /* 0x000e220000002100 */
[----:B------:R-:W1:Y:S01]  /*0020*/  LDCU UR4, c[0x0][0x390] ;  /* 0x00007200ff0477ac */ /* 0x000e620008000800 */
[----:B0-----:R-:W-:-:S05]  /*0030*/  LOP3.LUT R0, R0, 0xffff, RZ, 0xc0, !PT ;  /* 0x0000ffff00007812 */ /* 0x001fca00078ec0ff */
[C---:B------:R-:W-:Y:S02]  /*0040*/  VIADD R2, R0.reuse, 0x1 ;  /* 0x0000000100027836 */ /* 0x040fe40000000000 */
[----:B-1----:R-:W-:Y:S02]  /*0050*/  IMAD R5, R0, UR4, RZ ;  /* 0x0000000400057c24 */ /* 0x002fe4000f8e02ff */
[----:B------:R-:W-:-:S05]  /*0060*/  IMAD R0, R2, UR4, RZ ;  /* 0x0000000402007c24 */ /* 0x000fca000f8e02ff */
[----:B------:R-:W-:-:S13]  /*0070*/  ISETP.GT.AND P0, PT, R0, R5, PT ;  /* 0x000000050000720c */ /* 0x000fda0003f04270 */
[----:B------:R-:W-:Y:S05]  /*0080*/  @!P0 EXIT ;  /* 0x000000000000894d */ /* 0x000fea0003800000 */
[----:B------:R-:W0:Y:S01]  /*0090*/  LDC.64 R8, c[0x0][0x388] ;  /* 0x0000e200ff087b82 */ /* 0x000e220000000a00 */
[C---:B------:R-:W-:Y:S01]  /*00a0*/  ISETP.GE.AND P0, PT, R5.reuse, R0, PT ;  /* 0x000000000500720c */ /* 0x040fe20003f06270 */
[----:B------:R-:W1:Y:S01]  /*00b0*/  LDCU.64 UR4, c[0x0][0x358] ;  /* 0x00006b00ff0477ac */ /* 0x000e620008000a00 */
[----:B------:R-:W-:Y:S05]  /*00c0*/  BSSY.RECONVERGENT B0, `(.L_x_0) ;  /* 0x0000041000007945 */ /* 0x000fea0003800200 */
[----:B------:R-:W2:Y:S01]  /*00d0*/  LDC.64 R2, c[0x0][0x380] ;  /* 0x0000e000ff027b82 */ /* 0x000ea20000000a00 */
[----:B0-----:R-:W-:-:S04]  /*00e0*/  IMAD.WIDE R8, R5, 0x8, R8 ;  /* 0x0000000805087825 */ /* 0x001fc800078e0208 */
[----:B--2---:R-:W-:Y:S01]  /*00f0*/  IMAD.WIDE R2, R5, 0x8, R2 ;  /* 0x0000000805027825 */ /* 0x004fe200078e0202 */
[----:B-1----:R-:W-:Y:S06]  /*0100*/  @P0 BRA `(.L_x_1) ;  /* 0x0000000000f00947 */ /* 0x002fec0003800000 */
[----:B------:R-:W-:Y:S01]  /*0110*/  IMAD.IADD R4, R0, 0x1, -R5 ;  /* 0x0000000100047824 */ /* 0x000fe200078e0a05 */
[----:B------:R-:W-:Y:S01]  /*0120*/  BSSY.RECONVERGENT B1, `(.L_x_2) ;  /* 0x0000021000017945 */ /* 0x000fe20003800200 */
[----:B------:R-:W-:-:S03]  /*0130*/  PLOP3.LUT P0, PT, PT, PT, PT, 0x80, 0x8 ;  /* 0x000000000008781c */ /* 0x000fc60003f0f070 */
[----:B------:R-:W-:-:S13]  /*0140*/  ISETP.GT.AND P1, PT, R4, 0x3, PT ;  /* 0x000000030400780c */ /* 0x000fda0003f24270 */
[----:B------:R-:W-:Y:S05]  /*0150*/  @!P1 BRA `(.L_x_3) ;  /* 0x0000000000749947 */ /* 0x000fea0003800000 */
[----:B------:R-:W-:Y:S01]  /*0160*/  PLOP3.LUT P0, PT, PT, PT, PT, 0x8, 0x80 ;  /* 0x000000000080781c */ /* 0x000fe20003f0e170 */
[----:B------:R-:W-:-:S12]  /*0170*/  VIADD R4, R0, 0xfffffffd ;  /* 0xfffffffd00047836 */ /* 0x000fd80000000000 */
.L_x_4:
[----:B------:R-:W-:Y:S01]  /*0180*/  MOV R6, R8 ;  /* 0x0000000800067202 */ /* 0x000fe20000000f00 */
[----:B------:R-:W-:Y:S02]  /*0190*/  IMAD.MOV.U32 R7, RZ, RZ, R9 ;  /* 0x000000ffff077224 */ /* 0x000fe400078e0009 */
[----:B------:R-:W2:Y:S04]  /*01a0*/  LDG.E.64 R8, desc[UR4][R2.64] ;  /* 0x0000000402087981 */ /* 0x000ea8000c1e1b00 */
[----:B------:R-:W2:Y:S02]  /*01b0*/  LDG.E.64 R10, desc[UR4][R6.64] ;  /* 0x00000004060a7981 */ /* 0x000ea4000c1e1b00 */
[----:B--2---:R-:W-:Y:S02]  /*01c0*/  DADD R8, R8, R10 ;  /* 0x0000000008087229 */ /* 0x004fe4000000000a */
[----:B------:R-:W2:Y:S05]  /*01d0*/  LDG.E.64 R10, desc[UR4][R2.64+0x8] ;  /* 0x00000804020a7981 */ /* 0x000eaa000c1e1b00 */
[----:B------:R0:W-:Y:S04]  /*01e0*/  STG.E.64 desc[UR4][R2.64], R8 ;  /* 0x0000000802007986 */ /* 0x0001e8000c101b04 */
[----:B------:R-:W2:Y:S02]  /*01f0*/  LDG.E.64 R12, desc[UR4][R6.64+0x8] ;  /* 0x00000804060c7981 */ /* 0x000ea4000c1e1b00 */
[----:B--2---:R-:W-:-:S02]  /*0200*/  DADD R10, R10, R12 ;  /* 0x000000000a0a7229 */ /* 0x004fc4000000000c */
[----:B------:R-:W2:Y:S05]  /*0210*/  LDG.E.64 R12, desc[UR4][R2.64+0x10] ;  /* 0x00001004020c7981 */ /* 0x000eaa000c1e1b00 */
[----:B------:R-:W-:Y:S04]  /*0220*/  STG.E.64 desc[UR4][R2.64+0x8], R10 ;  /* 0x0000080a02007986 */ /* 0x000fe8000c101b04 */
[----:B------:R-:W2:Y:S01]  /*0230*/  LDG.E.64 R14, desc[UR4][R6.64+0x10] ;  /* 0x00001004060e7981 */ /* 0x000ea2000c1e1b00 */
[----:B------:R-:W-:Y:S01]  /*0240*/  VIADD R5, R5, 0x4 ;  /* 0x0000000405057836 */ /* 0x000fe20000000000 */
[----:B--2---:R-:W-:-:S02]  /*0250*/  DADD R12, R12, R14 ;  /* 0x000000000c0c7229 */ /* 0x004fc4000000000e */
[----:B------:R-:W2:Y:S05]  /*0260*/  LDG.E.64 R14, desc[UR4][R2.64+0x18] ;  /* 0x00001804020e7981 */ /* 0x000eaa000c1e1b00 */
[----:B------:R-:W-:Y:S04]  /*0270*/  STG.E.64 desc[UR4][R2.64+0x10], R12 ;  /* 0x0000100c02007986 */ /* 0x000fe8000c101b04 */
[----:B------:R-:W2:Y:S01]  /*0280*/  LDG.E.64 R16, desc[UR4][R6.64+0x18] ;  /* 0x0000180406107981 */ /* 0x000ea2000c1e1b00 */
[----:B------:R-:W-:-:S02]  /*0290*/  ISETP.GE.AND P1, PT, R5, R4, PT ;  /* 0x000000040500720c */ /* 0x000fc40003f26270 */
[----:B0-----:R-:W-:-:S04]  /*02a0*/  IADD3 R8, P2, PT, R6, 0x20, RZ ;  /* 0x0000002006087810 */ /* 0x001fc80007f5e0ff */
[----:B------:R-:W-:Y:S01]  /*02b0*/  IADD3.X R9, PT, PT, RZ, R7, RZ, P2, !PT ;  /* 0x00000007ff097210 */ /* 0x000fe200017fe4ff */
[----:B--2---:R-:W-:Y:S01]  /*02c0*/  DADD R14, R14, R16 ;  /* 0x000000000e0e7229 */ /* 0x004fe20000000010 */
[----:B------:R-:W-:-:S05]  /*02d0*/  IADD3 R16, P3, PT, R2, 0x20, RZ ;  /* 0x0000002002107810 */ /* 0x000fca0007f7e0ff */
[----:B------:R-:W-:Y:S01]  /*02e0*/  IMAD.X R17, RZ, RZ, R3, P3 ;  /* 0x000000ffff117224 */ /* 0x000fe200018e0603 */
[----:B------:R0:W-:Y:S02]  /*02f0*/  STG.E.64 desc[UR4][R2.64+0x18], R14 ;  /* 0x0000180e02007986 */ /* 0x0001e4000c101b04 */
[----:B0-----:R-:W-:Y:S02]  /*0300*/  IMAD.MOV.U32 R2, RZ, RZ, R16 ;  /* 0x000000ffff027224 */ /* 0x001fe400078e0010 */
[----:B------:R-:W-:Y:S01]  /*0310*/  IMAD.MOV.U32 R3, RZ, RZ, R17 ;  /* 0x000000ffff037224 */ /* 0x000fe200078e0011 */
[----:B------:R-:W-:Y:S06]  /*0320*/  @!P1 BRA `(.L_x_4) ;  /* 0xfffffffc00949947 */ /* 0x000fec000383ffff */
.L_x_3:
[----:B------:R-:W-:Y:S05]  /*0330*/  BSYNC.RECONVERGENT B1 ;  /* 0x0000000000017941 */ /* 0x000fea0003800200 */
.L_x_2:
[----:B------:R-:W-:Y:S01]  /*0340*/  IMAD.IADD R4, R0, 0x1, -R5 ;  /* 0x0000000100047824 */ /* 0x000fe200078e0a05 */
[----:B------:R-:W-:Y:S04]  /*0350*/  BSSY.RECONVERGENT B1, `(.L_x_5) ;  /* 0x0000015000017945 */ /* 0x000fe80003800200 */
[----:B------:R-:W-:-:S13]  /*0360*/  ISETP.GT.AND P1, PT, R4, 0x1, PT ;  /* 0x000000010400780c */ /* 0x000fda0003f24270 */
[----:B------:R-:W-:Y:S05]  /*0370*/  @!P1 BRA `(.L_x_6) ;  /* 0x0000000000489947 */ /* 0x000fea0003800000 */
[----:B------:R-:W-:Y:S01]  /*0380*/  MOV R14, R8 ;  /* 0x00000008000e7202 */ /* 0x000fe20000000f00 */
[----:B------:R-:W-:Y:S01]  /*0390*/  IMAD.MOV.U32 R15, RZ, RZ, R9 ;  /* 0x000000ffff0f7224 */ /* 0x000fe200078e0009 */
[----:B------:R-:W2:Y:S04]  /*03a0*/  LDG.E.64 R6, desc[UR4][R2.64] ;  /* 0x0000000402067981 */ /* 0x000ea8000c1e1b00 */
[----:B------:R-:W2:Y:S02]  /*03b0*/  LDG.E.64 R10, desc[UR4][R14.64] ;  /* 0x000000040e0a7981 */ /* 0x000ea4000c1e1b00 */
[----:B--2---:R-:W-:Y:S02]  /*03c0*/  DADD R6, R6, R10 ;  /* 0x0000000006067229 */ /* 0x004fe4000000000a */
[----:B------:R-:W2:Y:S05]  /*03d0*/  LDG.E.64 R10, desc[UR4][R2.64+0x8] ;  /* 0x00000804020a7981 */ /* 0x000eaa000c1e1b00 */
[----:B------:R-:W-:Y:S04]  /*03e0*/  STG.E.64 desc[UR4][R2.64], R6 ;  /* 0x0000000602007986 */ /* 0x000fe8000c101b04 */
[----:B------:R-:W2:Y:S01]  /*03f0*/  LDG.E.64 R12, desc[UR4][R14.64+0x8] ;  /* 0x000008040e0c7981 */ /* 0x000ea2000c1e1b00 */
[----:B------:R-:W-:Y:S01]  /*0400*/  IADD3 R4, P2, PT, R2, 0x10, RZ ;  /* 0x0000001002047810 */ /* 0x000fe20007f5e0ff */
[----:B------:R-:W-:Y:S01]  /*0410*/  VIADD R5, R5, 0x2 ;  /* 0x0000000205057836 */ /* 0x000fe20000000000 */
[----:B------:R-:W-:-:S02]  /*0420*/  IADD3 R8, P1, PT, R8, 0x10, RZ ;  /* 0x0000001008087810 */ /* 0x000fc40007f3e0ff */
[----:B------:R-:W-:Y:S02]  /*0430*/  PLOP3.LUT P0, PT, PT, PT, PT, 0x8, 0x80 ;  /* 0x000000000080781c */ /* 0x000fe40003f0e170 */
[----:B------:R-:W-:Y:S01]  /*0440*/  IADD3.X R9, PT, PT, RZ, R9, RZ, P1, !PT ;  /* 0x00000009ff097210 */ /* 0x000fe20000ffe4ff */
[----:B--2---:R-:W-:Y:S01]  /*0450*/  DADD R10, R10, R12 ;  /* 0x000000000a0a7229 */ /* 0x004fe2000000000c */
[----:B------:R-:W-:-:S06]  /*0460*/  IMAD.X R13, RZ, RZ, R3, P2 ;  /* 0x000000ffff0d7224 */ /* 0x000fcc00010e0603 */
[----:B------:R0:W-:Y:S02]  /*0470*/  STG.E.64 desc[UR4][R2.64+0x8], R10 ;  /* 0x0000080a02007986 */ /* 0x0001e4000c101b04 */
[----:B0-----:R-:W-:Y:S02]  /*0480*/  IMAD.MOV.U32 R2, RZ, RZ, R4 ;  /* 0x000000ffff027224 */ /* 0x001fe400078e0004 */
[----:B------:R-:W-:-:S07]  /*0490*/  IMAD.MOV.U32 R3, RZ, RZ, R13 ;  /* 0x000000ffff037224 */ /* 0x000fce00078e000d */
.L_x_6:
[----:B------:R-:W-:Y:S05]  /*04a0*/  BSYNC.RECONVERGENT B1 ;  /* 0x0000000000017941 */ /* 0x000fea0003800200 */
.L_x_5:
[----:B------:R-:W-:-:S13]  /*04b0*/  ISETP.NE.OR P0, PT, R5, R0, P0 ;  /* 0x000000000500720c */ /* 0x000fda0000705670 */
[----:B------:R-:W-:Y:S05]  /*04c0*/  @!P0 EXIT ;  /* 0x000000000000894d */ /* 0x000fea0003800000 */
.L_x_1:
[----:B------:R-:W-:Y:S05]  /*04d0*/  BSYNC.RECONVERGENT B0 ;  /* 0x0000000000007941 */ /* 0x000fea0003800200 */
.L_x_0:
[----:B------:R-:W2:Y:S04]  /*04e0*/  LDG.E.64 R6, desc[UR4][R2.64] ;  /* 0x0000000402067981 */ /* 0x000ea8000c1e1b00 */
[----:B------:R0:W2:Y:S01]  /*04f0*/  LDG.E.64 R10, desc[UR4][R8.64] ;  /* 0x00000004080a7981 */ /* 0x0000a2000c1e1b00 */
[----:B------:R-:W-:Y:S02]  /*0500*/  IADD3 R5, PT, PT, R5, 0x1, RZ ;  /* 0x0000000105057810 */ /* 0x000fe40007ffe0ff */
[----:B------:R-:W-:Y:S02]  /*0510*/  IADD3 R4, P2, PT, R2, 0x8, RZ ;  /* 0x0000000802047810 */ /* 0x000fe40007f5e0ff */
[----:B------:R-:W-:Y:S02]  /*0520*/  ISETP.NE.AND P0, PT, R5, R0, PT ;  /* 0x000000000500720c */ /* 0x000fe40003f05270 */
[----:B0-----:R-:W-:-:S05]  /*0530*/  IADD3 R8, P1, PT, R8, 0x8, RZ ;  /* 0x0000000808087810 */ /* 0x001fca0007f3e0ff */
[----:B------:R-:W-:Y:S01]  /*0540*/  IMAD.X R9, RZ, RZ, R9, P1 ;  /* 0x000000ffff097224 */ /* 0x000fe200008e0609 */
[----:B--2---:R-:W-:Y:S01]  /*0550*/  DADD R6, R6, R10 ;  /* 0x0000000006067229 */ /* 0x004fe2000000000a */
[----:B------:R-:W-:-:S06]  /*0560*/  IMAD.X R11, RZ, RZ, R3, P2 ;  /* 0x000000ffff0b7224 */ /* 0x000fcc00010e0603 */
[----:B------:R0:W-:Y:S02]  /*0570*/  STG.E.64 desc[UR4][R2.64], R6 ;  /* 0x0000000602007986 */ /* 0x0001e4000c101b04 */
[----:B0-----:R-:W-:Y:S01]  /*0580*/  MOV R2, R4 ;  /* 0x0000000400027202 */ /* 0x001fe20000000f00 */
[----:B------:R-:W-:Y:S01]  /*0590*/  IMAD.MOV.U32 R3, RZ, RZ, R11 ;  /* 0x000000ffff037224 */ /* 0x000fe200078e000b */
[----:B------:R-:W-:Y:S06]  /*05a0*/  @P0 BRA `(.L_x_0) ;  /* 0xfffffffc00cc0947 */ /* 0x000fec000383ffff */
[----:B------:R-:W-:Y:S05]  /*05b0*/  EXIT ;  /* 0x000000000000794d */ /* 0x000fea0003800000 */
.L_x_7:
[----:B------:R-:W-:-:S00]  /*05c0*/  BRA `(.L_x_7) ;  /* 0xfffffffc00fc7947 */ /* 0x000fc0000383ffff */
[----:B------:R-:W-:-:S00]  /*05d0*/  NOP ;  /* 0x0000000000007918 */ /* 0x000fc00000000000 */
        /* <DEDUP_REMOVED lines=10> */
.L_x_8:


//--------------------- .nv.shared.reserved.0     --------------------------
	.section	.nv.shared.reserved.0,"aw",@nobits
	.weak		__nv_reservedSMEM_offset_0_alias
	.size		__nv_reservedSMEM_offset_0_alias, 0, 64
	.other		__nv_reservedSMEM_offset_0_alias,@"STO_CUDA_RESERVED_SHARED STV_DEFAULT"
__nv_reservedSMEM_offset_0_alias:
	.zero		0
	.zero		64


//--------------------- .nv.constant0._Z3addPdPKdi --------------------------
	.section	.nv.constant0._Z3addPdPKdi,"a",@progbits
	.sectionflags	@""
	.align	4
.nv.constant0._Z3addPdPKdi:
	.zero		916


//--------------------- SYMBOLS --------------------------

	.type		.nv.reservedSmem.offset0,@object
	.size		.nv.reservedSmem.offset0,0x4
